	.headerflags	@"EF_CUDA_TEXMODE_UNIFIED EF_CUDA_64BIT_ADDRESS EF_CUDA_SM89 EF_CUDA_VIRTUAL_SM(EF_CUDA_SM89)"
	.elftype	@"ET_EXEC"


//--------------------- .nv.info                  --------------------------
	.section	.nv.info,"",@"SHT_CUDA_INFO"
	.align	4


	//----- nvinfo : EIATTR_REGCOUNT
	.align		4
        /*0000*/ 	.byte	0x04, 0x2f
        /*0002*/ 	.short	(.L_1 - .L_0)
	.align		4
.L_0:
        /*0004*/ 	.word	index@(triton__0d1d2de)
        /*0008*/ 	.word	0x0000000c


	//----- nvinfo : EIATTR_MAX_STACK_SIZE
	.align		4
.L_1:
        /*000c*/ 	.byte	0x04, 0x23
        /*000e*/ 	.short	(.L_3 - .L_2)
	.align		4
.L_2:
        /*0010*/ 	.word	index@(triton__0d1d2de)
        /*0014*/ 	.word	0x00000000


	//----- nvinfo : EIATTR_MIN_STACK_SIZE
	.align		4
.L_3:
        /*0018*/ 	.byte	0x04, 0x12
        /*001a*/ 	.short	(.L_5 - .L_4)
	.align		4
.L_4:
        /*001c*/ 	.word	index@(triton__0d1d2de)
        /*0020*/ 	.word	0x00000000


	//----- nvinfo : EIATTR_FRAME_SIZE
	.align		4
.L_5:
        /*0024*/ 	.byte	0x04, 0x11
        /*0026*/ 	.short	(.L_7 - .L_6)
	.align		4
.L_6:
        /*0028*/ 	.word	index@(triton__0d1d2de)
        /*002c*/ 	.word	0x00000000
.L_7:


//--------------------- .nv.info.triton__0d1d2de  --------------------------
	.section	.nv.info.triton__0d1d2de,"",@"SHT_CUDA_INFO"
	.align	4


	//----- nvinfo : EIATTR_CUDA_API_VERSION
	.align		4
        /*0000*/ 	.byte	0x04, 0x37
        /*0002*/ 	.short	(.L_9 - .L_8)
.L_8:
        /*0004*/ 	.word	0x0000007b


	//----- nvinfo : EIATTR_PARAM_CBANK
	.align		4
.L_9:
        /*0008*/ 	.byte	0x04, 0x0a
        /*000a*/ 	.short	(.L_11 - .L_10)
	.align		4
.L_10:
        /*000c*/ 	.word	index@(.nv.constant0.triton__0d1d2de)
        /*0010*/ 	.short	0x0160
        /*0012*/ 	.short	0x0014


	//----- nvinfo : EIATTR_CBANK_PARAM_SIZE
	.align		4
.L_11:
        /*0014*/ 	.byte	0x03, 0x19
        /*0016*/ 	.short	0x0014


	//----- nvinfo : EIATTR_KPARAM_INFO
	.align		4
        /*0018*/ 	.byte	0x04, 0x17
        /*001a*/ 	.short	(.L_13 - .L_12)
.L_12:
        /*001c*/ 	.word	0x00000000
        /*0020*/ 	.short	0x0002
        /*0022*/ 	.short	0x0010
        /*0024*/ 	.byte	0x00, 0xf0, 0x11, 0x00


	//----- nvinfo : EIATTR_KPARAM_INFO
	.align		4
.L_13:
        /*0028*/ 	.byte	0x04, 0x17
        /*002a*/ 	.short	(.L_15 - .L_14)
.L_14:
        /*002c*/ 	.word	0x00000000
        /*0030*/ 	.short	0x0001
        /*0032*/ 	.short	0x0008
        /*0034*/ 	.byte	0x00, 0xf0, 0x21, 0x00


	//----- nvinfo : EIATTR_KPARAM_INFO
	.align		4
.L_15:
        /*0038*/ 	.byte	0x04, 0x17
        /*003a*/ 	.short	(.L_17 - .L_16)
.L_16:
        /*003c*/ 	.word	0x00000000
        /*0040*/ 	.short	0x0000
        /*0042*/ 	.short	0x0000
        /*0044*/ 	.byte	0x00, 0xf0, 0x21, 0x00


	//----- nvinfo : EIATTR_MAXREG_COUNT
	.align		4
.L_17:
        /*0048*/ 	.byte	0x03, 0x1b
        /*004a*/ 	.short	0x00ff


	//----- nvinfo : EIATTR_EXIT_INSTR_OFFSETS
	.align		4
        /*004c*/ 	.byte	0x04, 0x1c
        /*004e*/ 	.short	(.L_19 - .L_18)


	//   ....[0]....
.L_18:
        /*0050*/ 	.word	0x00000150


	//   ....[1]....
        /*0054*/ 	.word	0x00000170


	//----- nvinfo : EIATTR_MAX_THREADS
	.align		4
.L_19:
        /*0058*/ 	.byte	0x04, 0x05
        /*005a*/ 	.short	(.L_21 - .L_20)
.L_20:
        /*005c*/ 	.word	0x00000100
        /*0060*/ 	.word	0x00000001
        /*0064*/ 	.word	0x00000001
.L_21:


//--------------------- .nv.rel.action            --------------------------
	.section	.nv.rel.action,"",@"SHT_CUDA_RELOCINFO"
	.align	8
	.sectionentsize	8
        /*0000*/ 	.byte	0x73, 0x00, 0x00, 0x00, 0x00, 0x00, 0x00, 0x00, 0x00, 0x00, 0x00, 0x11, 0x25, 0x00, 0x05, 0x36


//--------------------- .nv.constant0.triton__0d1d2de --------------------------
	.section	.nv.constant0.triton__0d1d2de,"a",@progbits
	.align	4
.nv.constant0.triton__0d1d2de:
	.zero		372


//--------------------- .text.triton__0d1d2de     --------------------------
	.section	.text.triton__0d1d2de,"ax",@progbits
	.sectioninfo	@"SHI_REGISTERS=12"
	.align	128
        .global         triton__0d1d2de
        .type           triton__0d1d2de,@function
        .size           triton__0d1d2de,(.L_x_1 - triton__0d1d2de)
        .other          triton__0d1d2de,@"STO_CUDA_ENTRY STV_DEFAULT"
triton__0d1d2de:
.text.triton__0d1d2de:
[----:B------:R-:W-:-:S02]  /*0000*/  MOV R1, c[0x0][0x28] ;  /* 0x00000a0000017a02 */ /* 0x000fc40000000f00 */
[----:B------:R-:W0:Y:S01]  /*0010*/  S2R R0, SR_TID.X ;  /* 0x0000000000007919 */ /* 0x000e220000002100 */
[----:B------:R-:W-:Y:S01]  /*0020*/  MOV R5, 0x2 ;  /* 0x0000000200057802 */ /* 0x000fe20000000f00 */
[----:B------:R-:W-:Y:S01]  /*0030*/  CS2R R6, SRZ ;  /* 0x0000000000067805 */ /* 0x000fe2000001ff00 */
[----:B------:R-:W-:Y:S01]  /*0040*/  ULDC.64 UR4, c[0x0][0x118] ;  /* 0x0000460000047ab9 */ /* 0x000fe20000000a00 */
[----:B------:R-:W1:Y:S01]  /*0050*/  S2R R3, SR_CTAID.X ;  /* 0x0000000000037919 */ /* 0x000e620000002500 */
[----:B0-----:R-:W-:-:S04]  /*0060*/  SHF.L.U32 R0, R0, 0x1, RZ ;  /* 0x0000000100007819 */ /* 0x001fc800000006ff */
[----:B------:R-:W-:-:S04]  /*0070*/  LOP3.LUT R0, R0, 0x1fe, RZ, 0xc0, !PT ;  /* 0x000001fe00007812 */ /* 0x000fc800078ec0ff */
[----:B-1----:R-:W-:-:S04]  /*0080*/  LEA R0, R3, R0, 0x9 ;  /* 0x0000000003007211 */ /* 0x002fc800078e48ff */
[C---:B------:R-:W-:Y:S01]  /*0090*/  ISETP.GE.AND P0, PT, R0.reuse, 0x84580, PT ;  /* 0x000845800000780c */ /* 0x040fe20003f06270 */
[----:B------:R-:W-:-:S04]  /*00a0*/  IMAD.WIDE R2, R0, R5, c[0x0][0x160] ;  /* 0x0000580000027625 */ /* 0x000fc800078e0205 */
[----:B------:R-:W-:-:S08]  /*00b0*/  IMAD.WIDE R4, R0, R5, c[0x0][0x168] ;  /* 0x00005a0000047625 */ /* 0x000fd000078e0205 */
[----:B------:R-:W2:Y:S04]  /*00c0*/  @!P0 LDG.E R6, [R2.64] ;  /* 0x0000000402068981 */ /* 0x000ea8000c1e1900 */
[----:B------:R-:W3:Y:S01]  /*00d0*/  @!P0 LDG.E R7, [R4.64] ;  /* 0x0000000404078981 */ /* 0x000ee2000c1e1900 */
[--C-:B--2---:R-:W-:Y:S02]  /*00e0*/  HADD2.F32 R0, -RZ, R6.reuse.H1_H1 ;  /* 0x30000006ff007230 */ /* 0x104fe40000004100 */
[----:B------:R-:W-:Y:S02]  /*00f0*/  HADD2.F32 R6, -RZ, R6.H0_H0 ;  /* 0x20000006ff067230 */ /* 0x000fe40000004100 */
[--C-:B---3--:R-:W-:Y:S02]  /*0100*/  HADD2.F32 R9, -RZ, R7.reuse.H0_H0 ;  /* 0x20000007ff097230 */ /* 0x108fe40000004100 */
[----:B------:R-:W-:-:S03]  /*0110*/  HADD2.F32 R7, -RZ, R7.H1_H1 ;  /* 0x30000007ff077230 */ /* 0x000fc60000004100 */
[----:B------:R-:W-:Y:S02]  /*0120*/  FFMA R6, R9, 0.125, R6 ;  /* 0x3e00000009067823 */ /* 0x000fe40000000006 */
[----:B------:R-:W-:-:S05]  /*0130*/  FFMA R7, R7, 0.125, R0 ;  /* 0x3e00000007077823 */ /* 0x000fca0000000000 */
[----:B------:R-:W-:Y:S01]  /*0140*/  F2FP.F16.F32.PACK_AB R7, R7, R6 ;  /* 0x000000060707723e */ /* 0x000fe200000000ff */
[----:B------:R-:W-:Y:S06]  /*0150*/  @P0 EXIT ;  /* 0x000000000000094d */ /* 0x000fec0003800000 */
[----:B------:R-:W-:Y:S01]  /*0160*/  STG.E [R2.64], R7 ;  /* 0x0000000702007986 */ /* 0x000fe2000c101904 */
[----:B------:R-:W-:Y:S05]  /*0170*/  EXIT ;  /* 0x000000000000794d */ /* 0x000fea0003800000 */
.L_x_0:
[----:B------:R-:W-:-:S00]  /*0180*/  BRA `(.L_x_0) ;  /* 0xfffffff000007947 */ /* 0x000fc0000383ffff */
[----:B------:R-:W-:-:S00]  /*0190*/  NOP ;  /* 0x0000000000007918 */ /* 0x000fc00000000000 */
        /* <DEDUP_REMOVED lines=14> */
.L_x_1:
